//
// Generated by NVIDIA NVVM Compiler
//
// Compiler Build ID: CL-36424714
// Cuda compilation tools, release 13.0, V13.0.88
// Based on NVVM 20.0.0
//

.version 9.0
.target sm_100
.address_size 64

	// .globl	_Z16matVecMul_kernelPKfS0_Pfii

.visible .entry _Z16matVecMul_kernelPKfS0_Pfii(
	.param .u64 .ptr .align 1 _Z16matVecMul_kernelPKfS0_Pfii_param_0,
	.param .u64 .ptr .align 1 _Z16matVecMul_kernelPKfS0_Pfii_param_1,
	.param .u64 .ptr .align 1 _Z16matVecMul_kernelPKfS0_Pfii_param_2,
	.param .u32 _Z16matVecMul_kernelPKfS0_Pfii_param_3,
	.param .u32 _Z16matVecMul_kernelPKfS0_Pfii_param_4
)
{
	.reg .pred 	%p<11>;
	.reg .b32 	%r<31>;
	.reg .b32 	%f<134>;
	.reg .b64 	%rd<28>;

	ld.param.u64 	%rd8, [_Z16matVecMul_kernelPKfS0_Pfii_param_0];
	ld.param.u64 	%rd9, [_Z16matVecMul_kernelPKfS0_Pfii_param_1];
	ld.param.u64 	%rd7, [_Z16matVecMul_kernelPKfS0_Pfii_param_2];
	ld.param.u32 	%r17, [_Z16matVecMul_kernelPKfS0_Pfii_param_3];
	ld.param.u32 	%r16, [_Z16matVecMul_kernelPKfS0_Pfii_param_4];
	cvta.to.global.u64 	%rd1, %rd9;
	cvta.to.global.u64 	%rd2, %rd8;
	mov.u32 	%r18, %ctaid.x;
	mov.u32 	%r19, %ntid.x;
	mov.u32 	%r20, %tid.x;
	mad.lo.s32 	%r1, %r18, %r19, %r20;
	setp.ge.s32 	%p1, %r1, %r17;
	@%p1 bra 	$L__BB0_14;
	setp.lt.s32 	%p2, %r16, 1;
	mov.f32 	%f133, 0f00000000;
	@%p2 bra 	$L__BB0_13;
	mul.lo.s32 	%r2, %r16, %r1;
	and.b32  	%r3, %r16, 7;
	setp.lt.u32 	%p3, %r16, 8;
	mov.f32 	%f125, 0f00000000;
	mov.b32 	%r29, 0;
	mov.f32 	%f133, %f125;
	@%p3 bra 	$L__BB0_5;
	and.b32  	%r29, %r16, 2147483640;
	neg.s32 	%r27, %r29;
	add.s64 	%rd3, %rd2, 16;
	add.s64 	%rd27, %rd1, 16;
	mov.f32 	%f125, 0f00000000;
	mov.u32 	%r26, %r2;
$L__BB0_4:
	.pragma "nounroll";
	mul.wide.s32 	%rd10, %r26, 4;
	add.s64 	%rd11, %rd3, %rd10;
	ld.global.f32 	%f24, [%rd11+-16];
	ld.global.f32 	%f25, [%rd27+-16];
	mul.f32 	%f26, %f24, %f25;
	sub.f32 	%f27, %f26, %f125;
	add.f32 	%f28, %f133, %f27;
	sub.f32 	%f29, %f28, %f133;
	sub.f32 	%f30, %f29, %f27;
	ld.global.f32 	%f31, [%rd11+-12];
	ld.global.f32 	%f32, [%rd27+-12];
	mul.f32 	%f33, %f31, %f32;
	sub.f32 	%f34, %f33, %f30;
	add.f32 	%f35, %f28, %f34;
	sub.f32 	%f36, %f35, %f28;
	sub.f32 	%f37, %f36, %f34;
	ld.global.f32 	%f38, [%rd11+-8];
	ld.global.f32 	%f39, [%rd27+-8];
	mul.f32 	%f40, %f38, %f39;
	sub.f32 	%f41, %f40, %f37;
	add.f32 	%f42, %f35, %f41;
	sub.f32 	%f43, %f42, %f35;
	sub.f32 	%f44, %f43, %f41;
	ld.global.f32 	%f45, [%rd11+-4];
	ld.global.f32 	%f46, [%rd27+-4];
	mul.f32 	%f47, %f45, %f46;
	sub.f32 	%f48, %f47, %f44;
	add.f32 	%f49, %f42, %f48;
	sub.f32 	%f50, %f49, %f42;
	sub.f32 	%f51, %f50, %f48;
	ld.global.f32 	%f52, [%rd11];
	ld.global.f32 	%f53, [%rd27];
	mul.f32 	%f54, %f52, %f53;
	sub.f32 	%f55, %f54, %f51;
	add.f32 	%f56, %f49, %f55;
	sub.f32 	%f57, %f56, %f49;
	sub.f32 	%f58, %f57, %f55;
	ld.global.f32 	%f59, [%rd11+4];
	ld.global.f32 	%f60, [%rd27+4];
	mul.f32 	%f61, %f59, %f60;
	sub.f32 	%f62, %f61, %f58;
	add.f32 	%f63, %f56, %f62;
	sub.f32 	%f64, %f63, %f56;
	sub.f32 	%f65, %f64, %f62;
	ld.global.f32 	%f66, [%rd11+8];
	ld.global.f32 	%f67, [%rd27+8];
	mul.f32 	%f68, %f66, %f67;
	sub.f32 	%f69, %f68, %f65;
	add.f32 	%f70, %f63, %f69;
	sub.f32 	%f71, %f70, %f63;
	sub.f32 	%f72, %f71, %f69;
	ld.global.f32 	%f73, [%rd11+12];
	ld.global.f32 	%f74, [%rd27+12];
	mul.f32 	%f75, %f73, %f74;
	sub.f32 	%f76, %f75, %f72;
	add.f32 	%f133, %f70, %f76;
	sub.f32 	%f77, %f133, %f70;
	sub.f32 	%f125, %f77, %f76;
	add.s32 	%r27, %r27, 8;
	add.s32 	%r26, %r26, 8;
	add.s64 	%rd27, %rd27, 32;
	setp.ne.s32 	%p4, %r27, 0;
	@%p4 bra 	$L__BB0_4;
$L__BB0_5:
	setp.eq.s32 	%p5, %r3, 0;
	@%p5 bra 	$L__BB0_13;
	and.b32  	%r11, %r16, 3;
	setp.lt.u32 	%p6, %r3, 4;
	@%p6 bra 	$L__BB0_8;
	add.s32 	%r22, %r29, %r2;
	mul.wide.s32 	%rd12, %r22, 4;
	add.s64 	%rd13, %rd2, %rd12;
	ld.global.f32 	%f79, [%rd13];
	mul.wide.u32 	%rd14, %r29, 4;
	add.s64 	%rd15, %rd1, %rd14;
	ld.global.f32 	%f80, [%rd15];
	mul.f32 	%f81, %f79, %f80;
	sub.f32 	%f82, %f81, %f125;
	add.f32 	%f83, %f133, %f82;
	sub.f32 	%f84, %f83, %f133;
	sub.f32 	%f85, %f84, %f82;
	ld.global.f32 	%f86, [%rd13+4];
	ld.global.f32 	%f87, [%rd15+4];
	mul.f32 	%f88, %f86, %f87;
	sub.f32 	%f89, %f88, %f85;
	add.f32 	%f90, %f83, %f89;
	sub.f32 	%f91, %f90, %f83;
	sub.f32 	%f92, %f91, %f89;
	ld.global.f32 	%f93, [%rd13+8];
	ld.global.f32 	%f94, [%rd15+8];
	mul.f32 	%f95, %f93, %f94;
	sub.f32 	%f96, %f95, %f92;
	add.f32 	%f97, %f90, %f96;
	sub.f32 	%f98, %f97, %f90;
	sub.f32 	%f99, %f98, %f96;
	ld.global.f32 	%f100, [%rd13+12];
	ld.global.f32 	%f101, [%rd15+12];
	mul.f32 	%f102, %f100, %f101;
	sub.f32 	%f103, %f102, %f99;
	add.f32 	%f133, %f97, %f103;
	sub.f32 	%f104, %f133, %f97;
	sub.f32 	%f125, %f104, %f103;
	add.s32 	%r29, %r29, 4;
$L__BB0_8:
	setp.eq.s32 	%p7, %r11, 0;
	@%p7 bra 	$L__BB0_13;
	setp.eq.s32 	%p8, %r11, 1;
	@%p8 bra 	$L__BB0_11;
	add.s32 	%r23, %r29, %r2;
	mul.wide.s32 	%rd16, %r23, 4;
	add.s64 	%rd17, %rd2, %rd16;
	ld.global.f32 	%f106, [%rd17];
	mul.wide.u32 	%rd18, %r29, 4;
	add.s64 	%rd19, %rd1, %rd18;
	ld.global.f32 	%f107, [%rd19];
	mul.f32 	%f108, %f106, %f107;
	sub.f32 	%f109, %f108, %f125;
	add.f32 	%f110, %f133, %f109;
	sub.f32 	%f111, %f110, %f133;
	sub.f32 	%f112, %f111, %f109;
	ld.global.f32 	%f113, [%rd17+4];
	ld.global.f32 	%f114, [%rd19+4];
	mul.f32 	%f115, %f113, %f114;
	sub.f32 	%f116, %f115, %f112;
	add.f32 	%f133, %f110, %f116;
	sub.f32 	%f117, %f133, %f110;
	sub.f32 	%f125, %f117, %f116;
	add.s32 	%r29, %r29, 2;
$L__BB0_11:
	and.b32  	%r24, %r16, 1;
	setp.eq.b32 	%p9, %r24, 1;
	not.pred 	%p10, %p9;
	@%p10 bra 	$L__BB0_13;
	add.s32 	%r25, %r29, %r2;
	mul.wide.s32 	%rd20, %r25, 4;
	add.s64 	%rd21, %rd2, %rd20;
	ld.global.f32 	%f118, [%rd21];
	mul.wide.u32 	%rd22, %r29, 4;
	add.s64 	%rd23, %rd1, %rd22;
	ld.global.f32 	%f119, [%rd23];
	mul.f32 	%f120, %f118, %f119;
	sub.f32 	%f121, %f120, %f125;
	add.f32 	%f133, %f133, %f121;
$L__BB0_13:
	cvta.to.global.u64 	%rd24, %rd7;
	mul.wide.s32 	%rd25, %r1, 4;
	add.s64 	%rd26, %rd24, %rd25;
	st.global.f32 	[%rd26], %f133;
$L__BB0_14:
	ret;

}


// ===== COMPILED SASS (sm_100) =====

	.target	sm_100

	.elftype	@"ET_EXEC"


//--------------------- .note.nv.tkinfo           --------------------------
	.section	.note.nv.tkinfo,"",@"SHT_NOTE"
	.sectionflags	@"SHF_NOTE_NV_TKINFO"
	.tkinfo
        /*0018*/ 	.word	0x00000002
        /*0030*/ 	.string	""
        /*0030*/ 	.string	"ptxas"
        /*0030*/ 	.string	"Cuda compilation tools, release 13.0, V13.0.88"
        /*0030*/ 	.string	"Build cuda_13.0.r13.0/compiler.36424714_0"
        /*0030*/ 	.string	"-arch sm_100 -m 64 "



//--------------------- .note.nv.cuinfo           --------------------------
	.section	.note.nv.cuinfo,"",@"SHT_NOTE"
	.sectionflags	@"SHF_NOTE_NV_CUINFO"
        /*0018*/ 	.short	0x0002
        /*001a*/ 	.short	0x0064
        /*001c*/ 	.short	0x0082
	.zero		2


//--------------------- .nv.info                  --------------------------
	.section	.nv.info,"",@"SHT_CUDA_INFO"
	.align	4


	//----- nvinfo : EIATTR_REGCOUNT
	.align		4
        /*0000*/ 	.byte	0x04, 0x2f
        /*0002*/ 	.short	(.L_1 - .L_0)
	.align		4
.L_0:
        /*0004*/ 	.word	index@(_Z16matVecMul_kernelPKfS0_Pfii)
        /*0008*/ 	.word	0x00000020


	//----- nvinfo : EIATTR_FRAME_SIZE
	.align		4
.L_1:
        /*000c*/ 	.byte	0x04, 0x11
        /*000e*/ 	.short	(.L_3 - .L_2)
	.align		4
.L_2:
        /*0010*/ 	.word	index@(_Z16matVecMul_kernelPKfS0_Pfii)
        /*0014*/ 	.word	0x00000000


	//----- nvinfo : EIATTR_MIN_STACK_SIZE
	.align		4
.L_3:
        /*0018*/ 	.byte	0x04, 0x12
        /*001a*/ 	.short	(.L_5 - .L_4)
	.align		4
.L_4:
        /*001c*/ 	.word	index@(_Z16matVecMul_kernelPKfS0_Pfii)
        /*0020*/ 	.word	0x00000000
.L_5:


//--------------------- .nv.compat                --------------------------
	.section	.nv.compat,"",@"SHT_CUDA_COMPAT_INFO"
	.align	4
        /*0000*/ 	.byte	0x02, 0x09, 0x00, 0x00, 0x02, 0x02, 0x01, 0x00, 0x02, 0x05, 0x05, 0x00, 0x03, 0x07, 0x01, 0x01
        /*0010*/ 	.byte	0x02, 0x03, 0x00, 0x00, 0x02, 0x06, 0x01, 0x00, 0x04, 0x0b, 0x08, 0x00, 0x09, 0x00, 0x00, 0x00
        /*0020*/ 	.byte	0x00, 0x00, 0x00, 0x00


//--------------------- .nv.info._Z16matVecMul_kernelPKfS0_Pfii --------------------------
	.section	.nv.info._Z16matVecMul_kernelPKfS0_Pfii,"",@"SHT_CUDA_INFO"
	.sectionflags	@""
	.align	4


	//----- nvinfo : EIATTR_CUDA_API_VERSION
	.align		4
        /*0000*/ 	.byte	0x04, 0x37
        /*0002*/ 	.short	(.L_7 - .L_6)
.L_6:
        /*0004*/ 	.word	0x00000082


	//----- nvinfo : EIATTR_KPARAM_INFO
	.align		4
.L_7:
        /*0008*/ 	.byte	0x04, 0x17
        /*000a*/ 	.short	(.L_9 - .L_8)
.L_8:
        /*000c*/ 	.word	0x00000000
        /*0010*/ 	.short	0x0004
        /*0012*/ 	.short	0x001c
        /*0014*/ 	.byte	0x00, 0xf0, 0x11, 0x00


	//----- nvinfo : EIATTR_KPARAM_INFO
	.align		4
.L_9:
        /*0018*/ 	.byte	0x04, 0x17
        /*001a*/ 	.short	(.L_11 - .L_10)
.L_10:
        /*001c*/ 	.word	0x00000000
        /*0020*/ 	.short	0x0003
        /*0022*/ 	.short	0x0018
        /*0024*/ 	.byte	0x00, 0xf0, 0x11, 0x00


	//----- nvinfo : EIATTR_KPARAM_INFO
	.align		4
.L_11:
        /*0028*/ 	.byte	0x04, 0x17
        /*002a*/ 	.short	(.L_13 - .L_12)
.L_12:
        /*002c*/ 	.word	0x00000000
        /*0030*/ 	.short	0x0002
        /*0032*/ 	.short	0x0010
        /*0034*/ 	.byte	0x00, 0xf5, 0x21, 0x00


	//----- nvinfo : EIATTR_KPARAM_INFO
	.align		4
.L_13:
        /*0038*/ 	.byte	0x04, 0x17
        /*003a*/ 	.short	(.L_15 - .L_14)
.L_14:
        /*003c*/ 	.word	0x00000000
        /*0040*/ 	.short	0x0001
        /*0042*/ 	.short	0x0008
        /*0044*/ 	.byte	0x00, 0xf5, 0x21, 0x00


	//----- nvinfo : EIATTR_KPARAM_INFO
	.align		4
.L_15:
        /*0048*/ 	.byte	0x04, 0x17
        /*004a*/ 	.short	(.L_17 - .L_16)
.L_16:
        /*004c*/ 	.word	0x00000000
        /*0050*/ 	.short	0x0000
        /*0052*/ 	.short	0x0000
        /*0054*/ 	.byte	0x00, 0xf5, 0x21, 0x00


	//----- nvinfo : EIATTR_SPARSE_MMA_MASK
	.align		4
.L_17:
        /*0058*/ 	.byte	0x03, 0x50
        /*005a*/ 	.short	0x0000


	//----- nvinfo : EIATTR_MAXREG_COUNT
	.align		4
        /*005c*/ 	.byte	0x03, 0x1b
        /*005e*/ 	.short	0x00ff


	//----- nvinfo : EIATTR_MERCURY_ISA_VERSION
	.align		4
        /*0060*/ 	.byte	0x03, 0x5f
        /*0062*/ 	.short	0x0101


	//----- nvinfo : EIATTR_VRC_CTA_INIT_COUNT
	.align		4
        /*0064*/ 	.byte	0x02, 0x4a
	.zero		1
	.zero		1


	//----- nvinfo : EIATTR_EXIT_INSTR_OFFSETS
	.align		4
        /*0068*/ 	.byte	0x04, 0x1c
        /*006a*/ 	.short	(.L_19 - .L_18)


	//   ....[0]....
.L_18:
        /*006c*/ 	.word	0x00000070


	//   ....[1]....
        /*0070*/ 	.word	0x000009e0


	//----- nvinfo : EIATTR_CBANK_PARAM_SIZE
	.align		4
.L_19:
        /*0074*/ 	.byte	0x03, 0x19
        /*0076*/ 	.short	0x0020


	//----- nvinfo : EIATTR_PARAM_CBANK
	.align		4
        /*0078*/ 	.byte	0x04, 0x0a
        /*007a*/ 	.short	(.L_21 - .L_20)
	.align		4
.L_20:
        /*007c*/ 	.word	index@(.nv.constant0._Z16matVecMul_kernelPKfS0_Pfii)
        /*0080*/ 	.short	0x0380
        /*0082*/ 	.short	0x0020


	//----- nvinfo : EIATTR_SW_WAR
	.align		4
.L_21:
        /*0084*/ 	.byte	0x04, 0x36
        /*0086*/ 	.short	(.L_23 - .L_22)
.L_22:
        /*0088*/ 	.word	0x00000008
.L_23:


//--------------------- .nv.callgraph             --------------------------
	.section	.nv.callgraph,"",@"SHT_CUDA_CALLGRAPH"
	.align	4
	.sectionentsize	8
	.align		4
        /*0000*/ 	.word	0x00000000
	.align		4
        /*0004*/ 	.word	0xffffffff
	.align		4
        /*0008*/ 	.word	0x00000000
	.align		4
        /*000c*/ 	.word	0xfffffffe
	.align		4
        /*0010*/ 	.word	0x00000000
	.align		4
        /*0014*/ 	.word	0xfffffffd
	.align		4
        /*0018*/ 	.word	0x00000000
	.align		4
        /*001c*/ 	.word	0xfffffffc


//--------------------- .text._Z16matVecMul_kernelPKfS0_Pfii --------------------------
	.section	.text._Z16matVecMul_kernelPKfS0_Pfii,"ax",@progbits
	.align	128
        .global         _Z16matVecMul_kernelPKfS0_Pfii
        .type           _Z16matVecMul_kernelPKfS0_Pfii,@function
        .size           _Z16matVecMul_kernelPKfS0_Pfii,(.L_x_5 - _Z16matVecMul_kernelPKfS0_Pfii)
        .other          _Z16matVecMul_kernelPKfS0_Pfii,@"STO_CUDA_ENTRY STV_DEFAULT"
_Z16matVecMul_kernelPKfS0_Pfii:
.text._Z16matVecMul_kernelPKfS0_Pfii:
[----:B------:R-:W-:Y:S01]  /*0000*/  LDC R1, c[0x0][0x37c] ;  /* 0x0000df00ff017b82 */ /* 0x000fe20000000800 */
[----:B------:R-:W0:Y:S07]  /*0010*/  S2R R3, SR_TID.X ;  /* 0x0000000000037919 */ /* 0x000e2e0000002100 */
[----:B------:R-:W0:Y:S01]  /*0020*/  S2UR UR4, SR_CTAID.X ;  /* 0x00000000000479c3 */ /* 0x000e220000002500 */
[----:B------:R-:W1:Y:S07]  /*0030*/  LDCU UR5, c[0x0][0x398] ;  /* 0x00007300ff0577ac */ /* 0x000e6e0008000800 */
[----:B------:R-:W0:Y:S02]  /*0040*/  LDC R0, c[0x0][0x360] ;  /* 0x0000d800ff007b82 */ /* 0x000e240000000800 */
[----:B0-----:R-:W-:-:S05]  /*0050*/  IMAD R0, R0, UR4, R3 ;  /* 0x0000000400007c24 */ /* 0x001fca000f8e0203 */
[----:B-1----:R-:W-:-:S13]  /*0060*/  ISETP.GE.AND P0, PT, R0, UR5, PT ;  /* 0x0000000500007c0c */ /* 0x002fda000bf06270 */
[----:B------:R-:W-:Y:S05]  /*0070*/  @P0 EXIT ;  /* 0x000000000000094d */ /* 0x000fea0003800000 */
[----:B------:R-:W0:Y:S01]  /*0080*/  LDC R7, c[0x0][0x39c] ;  /* 0x0000e700ff077b82 */ /* 0x000e220000000800 */
[----:B------:R-:W1:Y:S01]  /*0090*/  LDCU.64 UR12, c[0x0][0x358] ;  /* 0x00006b00ff0c77ac */ /* 0x000e620008000a00 */
[----:B------:R-:W-:Y:S01]  /*00a0*/  HFMA2 R6, -RZ, RZ, 0, 0 ;  /* 0x00000000ff067431 */ /* 0x000fe200000001ff */
[----:B0-----:R-:W-:-:S13]  /*00b0*/  ISETP.GE.AND P0, PT, R7, 0x1, PT ;  /* 0x000000010700780c */ /* 0x001fda0003f06270 */
[----:B-1----:R-:W-:Y:S05]  /*00c0*/  @!P0 BRA `(.L_x_0) ;  /* 0x0000000800388947 */ /* 0x002fea0003800000 */
[C---:B------:R-:W-:Y:S01]  /*00d0*/  ISETP.GE.U32.AND P1, PT, R7.reuse, 0x8, PT ;  /* 0x000000080700780c */ /* 0x040fe20003f26070 */
[----:B------:R-:W-:Y:S01]  /*00e0*/  IMAD R8, R0, R7, RZ ;  /* 0x0000000700087224 */ /* 0x000fe200078e02ff */
[----:B------:R-:W-:Y:S02]  /*00f0*/  LOP3.LUT R26, R7, 0x7, RZ, 0xc0, !PT ;  /* 0x00000007071a7812 */ /* 0x000fe400078ec0ff */
[----:B------:R-:W-:Y:S02]  /*0100*/  MOV R10, RZ ;  /* 0x000000ff000a7202 */ /* 0x000fe40000000f00 */
[----:B------:R-:W-:Y:S02]  /*0110*/  ISETP.NE.AND P0, PT, R26, RZ, PT ;  /* 0x000000ff1a00720c */ /* 0x000fe40003f05270 */
[----:B------:R-:W-:Y:S02]  /*0120*/  MOV R9, RZ ;  /* 0x000000ff00097202 */ /* 0x000fe40000000f00 */
[----:B------:R-:W-:-:S03]  /*0130*/  MOV R6, RZ ;  /* 0x000000ff00067202 */ /* 0x000fc60000000f00 */
[----:B------:R-:W-:Y:S06]  /*0140*/  @!P1 BRA `(.L_x_1) ;  /* 0x0000000400109947 */ /* 0x000fec0003800000 */
[----:B------:R-:W0:Y:S01]  /*0150*/  LDCU.128 UR8, c[0x0][0x380] ;  /* 0x00007000ff0877ac */ /* 0x000e220008000c00 */
[----:B------:R-:W-:Y:S02]  /*0160*/  LOP3.LUT R9, R7, 0x7ffffff8, RZ, 0xc0, !PT ;  /* 0x7ffffff807097812 */ /* 0x000fe400078ec0ff */
[----:B------:R-:W-:Y:S02]  /*0170*/  MOV R10, RZ ;  /* 0x000000ff000a7202 */ /* 0x000fe40000000f00 */
[----:B------:R-:W-:Y:S02]  /*0180*/  MOV R11, R8 ;  /* 0x00000008000b7202 */ /* 0x000fe40000000f00 */
[----:B------:R-:W-:Y:S01]  /*0190*/  IADD3 R24, PT, PT, -R9, RZ, RZ ;  /* 0x000000ff09187210 */ /* 0x000fe20007ffe1ff */
[----:B0-----:R-:W-:Y:S02]  /*01a0*/  UIADD3 UR4, UP1, UPT, UR10, 0x10, URZ ;  /* 0x000000100a047890 */ /* 0x001fe4000ff3e0ff */
[----:B------:R-:W-:-:S02]  /*01b0*/  UIADD3 UR6, UP0, UPT, UR8, 0x10, URZ ;  /* 0x0000001008067890 */ /* 0x000fc4000ff1e0ff */
[----:B------:R-:W-:Y:S02]  /*01c0*/  UIADD3.X UR5, UPT, UPT, URZ, UR11, URZ, UP1, !UPT ;  /* 0x0000000bff057290 */ /* 0x000fe40008ffe4ff */
[----:B------:R-:W-:Y:S01]  /*01d0*/  MOV R2, UR4 ;  /* 0x0000000400027c02 */ /* 0x000fe20008000f00 */
[----:B------:R-:W-:-:S03]  /*01e0*/  UIADD3.X UR7, UPT, UPT, URZ, UR9, URZ, UP0, !UPT ;  /* 0x00000009ff077290 */ /* 0x000fc600087fe4ff */
[----:B------:R-:W-:-:S09]  /*01f0*/  MOV R3, UR5 ;  /* 0x0000000500037c02 */ /* 0x000fd20008000f00 */
.L_x_2:
[----:B------:R-:W-:Y:S01]  /*0200*/  MOV R4, UR6 ;  /* 0x0000000600047c02 */ /* 0x000fe20008000f00 */
[----:B------:R-:W2:Y:S01]  /*0210*/  LDG.E R22, desc[UR12][R2.64+-0x10] ;  /* 0xfffff00c02167981 */ /* 0x000ea2000c1e1900 */
[----:B------:R-:W-:-:S03]  /*0220*/  MOV R5, UR7 ;  /* 0x0000000700057c02 */ /* 0x000fc60008000f00 */
[----:B------:R-:W3:Y:S01]  /*0230*/  LDG.E R12, desc[UR12][R2.64+-0xc] ;  /* 0xfffff40c020c7981 */ /* 0x000ee2000c1e1900 */
[----:B------:R-:W-:-:S03]  /*0240*/  IMAD.WIDE R4, R11, 0x4, R4 ;  /* 0x000000040b047825 */ /* 0x000fc600078e0204 */
[----:B------:R-:W4:Y:S04]  /*0250*/  LDG.E R14, desc[UR12][R2.64+-0x8] ;  /* 0xfffff80c020e7981 */ /* 0x000f28000c1e1900 */
[----:B------:R-:W2:Y:S04]  /*0260*/  LDG.E R23, desc[UR12][R4.64+-0x10] ;  /* 0xfffff00c04177981 */ /* 0x000ea8000c1e1900 */
[----:B------:R-:W3:Y:S04]  /*0270*/  LDG.E R13, desc[UR12][R4.64+-0xc] ;  /* 0xfffff40c040d7981 */ /* 0x000ee8000c1e1900 */
[----:B------:R-:W4:Y:S04]  /*0280*/  LDG.E R15, desc[UR12][R4.64+-0x8] ;  /* 0xfffff80c040f7981 */ /* 0x000f28000c1e1900 */
[----:B------:R-:W5:Y:S04]  /*0290*/  LDG.E R16, desc[UR12][R2.64+-0x4] ;  /* 0xfffffc0c02107981 */ /* 0x000f68000c1e1900 */
[----:B------:R-:W5:Y:S04]  /*02a0*/  LDG.E R17, desc[UR12][R4.64+-0x4] ;  /* 0xfffffc0c04117981 */ /* 0x000f68000c1e1900 */
[----:B------:R-:W5:Y:S04]  /*02b0*/  LDG.E R18, desc[UR12][R2.64] ;  /* 0x0000000c02127981 */ /* 0x000f68000c1e1900 */
[----:B------:R-:W5:Y:S04]  /*02c0*/  LDG.E R19, desc[UR12][R4.64] ;  /* 0x0000000c04137981 */ /* 0x000f68000c1e1900 */
[----:B------:R-:W5:Y:S04]  /*02d0*/  LDG.E R20, desc[UR12][R2.64+0x4] ;  /* 0x0000040c02147981 */ /* 0x000f68000c1e1900 */
[----:B------:R-:W5:Y:S04]  /*02e0*/  LDG.E R21, desc[UR12][R4.64+0x4] ;  /* 0x0000040c04157981 */ /* 0x000f68000c1e1900 */
[----:B------:R-:W5:Y:S01]  /*02f0*/  LDG.E R25, desc[UR12][R2.64+0xc] ;  /* 0x00000c0c02197981 */ /* 0x000f62000c1e1900 */
[----:B--2---:R-:W-:-:S03]  /*0300*/  FFMA R29, R23, R22, -R10 ;  /* 0x00000016171d7223 */ /* 0x004fc6000000080a */
[----:B------:R-:W2:Y:S04]  /*0310*/  LDG.E R23, desc[UR12][R2.64+0x8] ;  /* 0x0000080c02177981 */ /* 0x000ea8000c1e1900 */
[----:B------:R-:W2:Y:S04]  /*0320*/  LDG.E R10, desc[UR12][R4.64+0x8] ;  /* 0x0000080c040a7981 */ /* 0x000ea8000c1e1900 */
[----:B------:R0:W2:Y:S01]  /*0330*/  LDG.E R22, desc[UR12][R4.64+0xc] ;  /* 0x00000c0c04167981 */ /* 0x0000a2000c1e1900 */
[----:B------:R-:W-:-:S04]  /*0340*/  FADD R27, R29, R6 ;  /* 0x000000061d1b7221 */ /* 0x000fc80000000000 */
[----:B------:R-:W-:-:S04]  /*0350*/  FADD R6, R27, -R6 ;  /* 0x800000061b067221 */ /* 0x000fc80000000000 */
[----:B------:R-:W-:-:S04]  /*0360*/  FADD R6, -R29, R6 ;  /* 0x000000061d067221 */ /* 0x000fc80000000100 */
[----:B---3--:R-:W-:-:S04]  /*0370*/  FFMA R6, R13, R12, -R6 ;  /* 0x0000000c0d067223 */ /* 0x008fc80000000806 */
[----:B------:R-:W-:-:S04]  /*0380*/  FADD R12, R27, R6 ;  /* 0x000000061b0c7221 */ /* 0x000fc80000000000 */
[----:B------:R-:W-:-:S04]  /*0390*/  FADD R27, -R27, R12 ;  /* 0x0000000c1b1b7221 */ /* 0x000fc80000000100 */
[----:B------:R-:W-:-:S04]  /*03a0*/  FADD R6, -R6, R27 ;  /* 0x0000001b06067221 */ /* 0x000fc80000000100 */
[----:B----4-:R-:W-:-:S04]  /*03b0*/  FFMA R15, R15, R14, -R6 ;  /* 0x0000000e0f0f7223 */ /* 0x010fc80000000806 */
[----:B------:R-:W-:-:S04]  /*03c0*/  FADD R13, R12, R15 ;  /* 0x0000000f0c0d7221 */ /* 0x000fc80000000000 */
[----:B------:R-:W-:-:S04]  /*03d0*/  FADD R12, -R12, R13 ;  /* 0x0000000d0c0c7221 */ /* 0x000fc80000000100 */
[----:B------:R-:W-:-:S04]  /*03e0*/  FADD R12, -R15, R12 ;  /* 0x0000000c0f0c7221 */ /* 0x000fc80000000100 */
[----:B-----5:R-:W-:-:S04]  /*03f0*/  FFMA R12, R17, R16, -R12 ;  /* 0x00000010110c7223 */ /* 0x020fc8000000080c */
[----:B0-----:R-:W-:-:S04]  /*0400*/  FADD R4, R13, R12 ;  /* 0x0000000c0d047221 */ /* 0x001fc80000000000 */
[----:B------:R-:W-:-:S04]  /*0410*/  FADD R13, -R13, R4 ;  /* 0x000000040d0d7221 */ /* 0x000fc80000000100 */
[----:B------:R-:W-:-:S04]  /*0420*/  FADD R12, -R12, R13 ;  /* 0x0000000d0c0c7221 */ /* 0x000fc80000000100 */
[----:B------:R-:W-:-:S04]  /*0430*/  FFMA R19, R19, R18, -R12 ;  /* 0x0000001213137223 */ /* 0x000fc8000000080c */
[----:B------:R-:W-:-:S04]  /*0440*/  FADD R5, R4, R19 ;  /* 0x0000001304057221 */ /* 0x000fc80000000000 */
[----:B------:R-:W-:-:S04]  /*0450*/  FADD R4, -R4, R5 ;  /* 0x0000000504047221 */ /* 0x000fc80000000100 */
[----:B------:R-:W-:-:S04]  /*0460*/  FADD R4, -R19, R4 ;  /* 0x0000000413047221 */ /* 0x000fc80000000100 */
[----:B------:R-:W-:-:S04]  /*0470*/  FFMA R4, R21, R20, -R4 ;  /* 0x0000001415047223 */ /* 0x000fc80000000804 */
[----:B------:R-:W-:-:S04]  /*0480*/  FADD R6, R5, R4 ;  /* 0x0000000405067221 */ /* 0x000fc80000000000 */
[----:B------:R-:W-:-:S04]  /*0490*/  FADD R5, -R5, R6 ;  /* 0x0000000605057221 */ /* 0x000fc80000000100 */
[----:B------:R-:W-:Y:S01]  /*04a0*/  FADD R5, -R4, R5 ;  /* 0x0000000504057221 */ /* 0x000fe20000000100 */
[----:B------:R-:W-:-:S04]  /*04b0*/  IADD3 R24, PT, PT, R24, 0x8, RZ ;  /* 0x0000000818187810 */ /* 0x000fc80007ffe0ff */
[----:B------:R-:W-:Y:S02]  /*04c0*/  ISETP.NE.AND P1, PT, R24, RZ, PT ;  /* 0x000000ff1800720c */ /* 0x000fe40003f25270 */
[----:B------:R-:W-:Y:S02]  /*04d0*/  IADD3 R2, P2, PT, R2, 0x20, RZ ;  /* 0x0000002002027810 */ /* 0x000fe40007f5e0ff */
[----:B------:R-:W-:Y:S02]  /*04e0*/  IADD3 R11, PT, PT, R11, 0x8, RZ ;  /* 0x000000080b0b7810 */ /* 0x000fe40007ffe0ff */
[----:B------:R-:W-:Y:S01]  /*04f0*/  IADD3.X R3, PT, PT, RZ, R3, RZ, P2, !PT ;  /* 0x00000003ff037210 */ /* 0x000fe200017fe4ff */
[----:B--2---:R-:W-:-:S04]  /*0500*/  FFMA R5, R10, R23, -R5 ;  /* 0x000000170a057223 */ /* 0x004fc80000000805 */
[----:B------:R-:W-:-:S04]  /*0510*/  FADD R13, R6, R5 ;  /* 0x00000005060d7221 */ /* 0x000fc80000000000 */
[----:B------:R-:W-:-:S04]  /*0520*/  FADD R6, -R6, R13 ;  /* 0x0000000d06067221 */ /* 0x000fc80000000100 */
[----:B------:R-:W-:-:S04]  /*0530*/  FADD R5, -R5, R6 ;  /* 0x0000000605057221 */ /* 0x000fc80000000100 */
[----:B------:R-:W-:-:S04]  /*0540*/  FFMA R22, R22, R25, -R5 ;  /* 0x0000001916167223 */ /* 0x000fc80000000805 */
[----:B------:R-:W-:-:S04]  /*0550*/  FADD R6, R13, R22 ;  /* 0x000000160d067221 */ /* 0x000fc80000000000 */
[----:B------:R-:W-:-:S04]  /*0560*/  FADD R13, -R13, R6 ;  /* 0x000000060d0d7221 */ /* 0x000fc80000000100 */
[----:B------:R-:W-:Y:S01]  /*0570*/  FADD R10, -R22, R13 ;  /* 0x0000000d160a7221 */ /* 0x000fe20000000100 */
[----:B------:R-:W-:Y:S06]  /*0580*/  @P1 BRA `(.L_x_2) ;  /* 0xfffffffc001c1947 */ /* 0x000fec000383ffff */
.L_x_1:
[----:B------:R-:W-:Y:S05]  /*0590*/  @!P0 BRA `(.L_x_0) ;  /* 0x0000000400048947 */ /* 0x000fea0003800000 */
[----:B------:R-:W-:Y:S02]  /*05a0*/  ISETP.GE.U32.AND P0, PT, R26, 0x4, PT ;  /* 0x000000041a00780c */ /* 0x000fe40003f06070 */
[----:B------:R-:W-:-:S04]  /*05b0*/  LOP3.LUT R16, R7, 0x3, RZ, 0xc0, !PT ;  /* 0x0000000307107812 */ /* 0x000fc800078ec0ff */
[----:B------:R-:W-:-:S07]  /*05c0*/  ISETP.NE.AND P1, PT, R16, RZ, PT ;  /* 0x000000ff1000720c */ /* 0x000fce0003f25270 */
[----:B------:R-:W-:Y:S06]  /*05d0*/  @!P0 BRA `(.L_x_3) ;  /* 0x0000000000788947 */ /* 0x000fec0003800000 */
[----:B------:R-:W0:Y:S01]  /*05e0*/  LDC.64 R2, c[0x0][0x380] ;  /* 0x0000e000ff027b82 */ /* 0x000e220000000a00 */
[----:B------:R-:W-:-:S07]  /*05f0*/  IADD3 R11, PT, PT, R8, R9, RZ ;  /* 0x00000009080b7210 */ /* 0x000fce0007ffe0ff */
[----:B------:R-:W1:Y:S01]  /*0600*/  LDC.64 R4, c[0x0][0x388] ;  /* 0x0000e200ff047b82 */ /* 0x000e620000000a00 */
[----:B0-----:R-:W-:-:S05]  /*0610*/  IMAD.WIDE R2, R11, 0x4, R2 ;  /* 0x000000040b027825 */ /* 0x001fca00078e0202 */
[----:B------:R-:W2:Y:S01]  /*0620*/  LDG.E R11, desc[UR12][R2.64] ;  /* 0x0000000c020b7981 */ /* 0x000ea2000c1e1900 */
[----:B-1----:R-:W-:-:S03]  /*0630*/  IMAD.WIDE.U32 R4, R9, 0x4, R4 ;  /* 0x0000000409047825 */ /* 0x002fc600078e0004 */
[----:B------:R-:W3:Y:S04]  /*0640*/  LDG.E R15, desc[UR12][R2.64+0x4] ;  /* 0x0000040c020f7981 */ /* 0x000ee8000c1e1900 */
[----:B------:R-:W2:Y:S04]  /*0650*/  LDG.E R12, desc[UR12][R4.64] ;  /* 0x0000000c040c7981 */ /* 0x000ea8000c1e1900 */
[----:B------:R-:W3:Y:S04]  /*0660*/  LDG.E R14, desc[UR12][R4.64+0x4] ;  /* 0x0000040c040e7981 */ /* 0x000ee8000c1e1900 */
[----:B------:R-:W4:Y:S04]  /*0670*/  LDG.E R18, desc[UR12][R2.64+0x8] ;  /* 0x0000080c02127981 */ /* 0x000f28000c1e1900 */
[----:B------:R-:W4:Y:S04]  /*0680*/  LDG.E R17, desc[UR12][R4.64+0x8] ;  /* 0x0000080c04117981 */ /* 0x000f28000c1e1900 */
[----:B------:R0:W5:Y:S04]  /*0690*/  LDG.E R19, desc[UR12][R2.64+0xc] ;  /* 0x00000c0c02137981 */ /* 0x000168000c1e1900 */
[----:B------:R-:W5:Y:S01]  /*06a0*/  LDG.E R20, desc[UR12][R4.64+0xc] ;  /* 0x00000c0c04147981 */ /* 0x000f62000c1e1900 */
[----:B------:R-:W-:Y:S01]  /*06b0*/  IADD3 R9, PT, PT, R9, 0x4, RZ ;  /* 0x0000000409097810 */ /* 0x000fe20007ffe0ff */
[----:B--2---:R-:W-:-:S04]  /*06c0*/  FFMA R11, R11, R12, -R10 ;  /* 0x0000000c0b0b7223 */ /* 0x004fc8000000080a */
[----:B------:R-:W-:-:S04]  /*06d0*/  FADD R13, R6, R11 ;  /* 0x0000000b060d7221 */ /* 0x000fc80000000000 */
[----:B------:R-:W-:-:S04]  /*06e0*/  FADD R6, -R6, R13 ;  /* 0x0000000d06067221 */ /* 0x000fc80000000100 */
[----:B------:R-:W-:-:S04]  /*06f0*/  FADD R6, -R11, R6 ;  /* 0x000000060b067221 */ /* 0x000fc80000000100 */
[----:B---3--:R-:W-:-:S04]  /*0700*/  FFMA R6, R15, R14, -R6 ;  /* 0x0000000e0f067223 */ /* 0x008fc80000000806 */
[----:B------:R-:W-:-:S04]  /*0710*/  FADD R10, R13, R6 ;  /* 0x000000060d0a7221 */ /* 0x000fc80000000000 */
[----:B------:R-:W-:-:S04]  /*0720*/  FADD R13, -R13, R10 ;  /* 0x0000000a0d0d7221 */ /* 0x000fc80000000100 */
[----:B------:R-:W-:-:S04]  /*0730*/  FADD R13, -R6, R13 ;  /* 0x0000000d060d7221 */ /* 0x000fc80000000100 */
[----:B----4-:R-:W-:-:S04]  /*0740*/  FFMA R13, R18, R17, -R13 ;  /* 0x00000011120d7223 */ /* 0x010fc8000000080d */
[----:B0-----:R-:W-:-:S04]  /*0750*/  FADD R3, R10, R13 ;  /* 0x0000000d0a037221 */ /* 0x001fc80000000000 */
[----:B------:R-:W-:-:S04]  /*0760*/  FADD R10, -R10, R3 ;  /* 0x000000030a0a7221 */ /* 0x000fc80000000100 */
[----:B------:R-:W-:-:S04]  /*0770*/  FADD R10, -R13, R10 ;  /* 0x0000000a0d0a7221 */ /* 0x000fc80000000100 */
[----:B-----5:R-:W-:-:S04]  /*0780*/  FFMA R10, R19, R20, -R10 ;  /* 0x00000014130a7223 */ /* 0x020fc8000000080a */
[----:B------:R-:W-:-:S04]  /*0790*/  FADD R6, R3, R10 ;  /* 0x0000000a03067221 */ /* 0x000fc80000000000 */
[----:B------:R-:W-:-:S04]  /*07a0*/  FADD R3, -R3, R6 ;  /* 0x0000000603037221 */ /* 0x000fc80000000100 */
[----:B------:R-:W-:-:S07]  /*07b0*/  FADD R10, -R10, R3 ;  /* 0x000000030a0a7221 */ /* 0x000fce0000000100 */
.L_x_3:
[----:B------:R-:W-:Y:S05]  /*07c0*/  @!P1 BRA `(.L_x_0) ;  /* 0x0000000000789947 */ /* 0x000fea0003800000 */
[----:B------:R-:W0:Y:S01]  /*07d0*/  LDC.64 R2, c[0x0][0x388] ;  /* 0x0000e200ff027b82 */ /* 0x000e220000000a00 */
[----:B------:R-:W-:-:S07]  /*07e0*/  ISETP.NE.AND P0, PT, R16, 0x1, PT ;  /* 0x000000011000780c */ /* 0x000fce0003f05270 */
[----:B------:R-:W1:Y:S06]  /*07f0*/  LDC.64 R4, c[0x0][0x380] ;  /* 0x0000e000ff047b82 */ /* 0x000e6c0000000a00 */
[----:B------:R-:W-:Y:S02]  /*0800*/  @P0 IADD3 R15, PT, PT, R8, R9, RZ ;  /* 0x00000009080f0210 */ /* 0x000fe40007ffe0ff */
[----:B------:R-:W2:Y:S01]  /*0810*/  LDC.64 R12, c[0x0][0x380] ;  /* 0x0000e000ff0c7b82 */ /* 0x000ea20000000a00 */
[----:B0-----:R-:W-:Y:S01]  /*0820*/  @P0 IMAD.WIDE.U32 R2, R9, 0x4, R2 ;  /* 0x0000000409020825 */ /* 0x001fe200078e0002 */
[----:B------:R-:W-:-:S04]  /*0830*/  LOP3.LUT R7, R7, 0x1, RZ, 0xc0, !PT ;  /* 0x0000000107077812 */ /* 0x000fc800078ec0ff */
[----:B------:R-:W3:Y:S01]  /*0840*/  @P0 LDG.E R16, desc[UR12][R2.64] ;  /* 0x0000000c02100981 */ /* 0x000ee2000c1e1900 */
[----:B-1----:R-:W-:-:S03]  /*0850*/  @P0 IMAD.WIDE R14, R15, 0x4, R4 ;  /* 0x000000040f0e0825 */ /* 0x002fc600078e0204 */
[----:B------:R-:W4:Y:S01]  /*0860*/  @P0 LDG.E R18, desc[UR12][R2.64+0x4] ;  /* 0x0000040c02120981 */ /* 0x000f22000c1e1900 */
[----:B------:R-:W0:Y:S03]  /*0870*/  LDC.64 R4, c[0x0][0x388] ;  /* 0x0000e200ff047b82 */ /* 0x000e260000000a00 */
[----:B------:R-:W3:Y:S01]  /*0880*/  @P0 LDG.E R11, desc[UR12][R14.64] ;  /* 0x0000000c0e0b0981 */ /* 0x000ee2000c1e1900 */
[----:B------:R-:W-:Y:S02]  /*0890*/  ISETP.NE.U32.AND P1, PT, R7, 0x1, PT ;  /* 0x000000010700780c */ /* 0x000fe40003f25070 */
[----:B------:R-:W-:Y:S01]  /*08a0*/  @P0 IADD3 R9, PT, PT, R9, 0x2, RZ ;  /* 0x0000000209090810 */ /* 0x000fe20007ffe0ff */
[----:B------:R-:W4:Y:S10]  /*08b0*/  @P0 LDG.E R17, desc[UR12][R14.64+0x4] ;  /* 0x0000040c0e110981 */ /* 0x000f34000c1e1900 */
[----:B------:R-:W-:-:S05]  /*08c0*/  @!P1 IADD3 R7, PT, PT, R8, R9, RZ ;  /* 0x0000000908079210 */ /* 0x000fca0007ffe0ff */
[----:B--2---:R-:W-:-:S04]  /*08d0*/  @!P1 IMAD.WIDE R12, R7, 0x4, R12 ;  /* 0x00000004070c9825 */ /* 0x004fc800078e020c */
[----:B0-----:R-:W-:Y:S02]  /*08e0*/  @!P1 IMAD.WIDE.U32 R4, R9, 0x4, R4 ;  /* 0x0000000409049825 */ /* 0x001fe400078e0004 */
[----:B------:R-:W2:Y:S04]  /*08f0*/  @!P1 LDG.E R13, desc[UR12][R12.64] ;  /* 0x0000000c0c0d9981 */ /* 0x000ea8000c1e1900 */
[----:B------:R-:W2:Y:S01]  /*0900*/  @!P1 LDG.E R4, desc[UR12][R4.64] ;  /* 0x0000000c04049981 */ /* 0x000ea2000c1e1900 */
[----:B---3--:R-:W-:-:S04]  /*0910*/  @P0 FFMA R11, R11, R16, -R10 ;  /* 0x000000100b0b0223 */ /* 0x008fc8000000080a */
[----:B------:R-:W-:-:S04]  /*0920*/  @P0 FADD R7, R6, R11 ;  /* 0x0000000b06070221 */ /* 0x000fc80000000000 */
[----:B------:R-:W-:-:S04]  /*0930*/  @P0 FADD R8, -R6, R7 ;  /* 0x0000000706080221 */ /* 0x000fc80000000100 */
[----:B------:R-:W-:-:S04]  /*0940*/  @P0 FADD R8, -R11, R8 ;  /* 0x000000080b080221 */ /* 0x000fc80000000100 */
[----:B----4-:R-:W-:-:S04]  /*0950*/  @P0 FFMA R8, R17, R18, -R8 ;  /* 0x0000001211080223 */ /* 0x010fc80000000808 */
[----:B------:R-:W-:-:S04]  /*0960*/  @P0 FADD R6, R7, R8 ;  /* 0x0000000807060221 */ /* 0x000fc80000000000 */
[----:B------:R-:W-:-:S04]  /*0970*/  @P0 FADD R7, -R7, R6 ;  /* 0x0000000607070221 */ /* 0x000fc80000000100 */
[----:B------:R-:W-:-:S04]  /*0980*/  @P0 FADD R10, -R8, R7 ;  /* 0x00000007080a0221 */ /* 0x000fc80000000100 */
[----:B--2---:R-:W-:-:S04]  /*0990*/  @!P1 FFMA R3, R13, R4, -R10 ;  /* 0x000000040d039223 */ /* 0x004fc8000000080a */
[----:B------:R-:W-:-:S07]  /*09a0*/  @!P1 FADD R6, R6, R3 ;  /* 0x0000000306069221 */ /* 0x000fce0000000000 */
.L_x_0:
[----:B------:R-:W0:Y:S02]  /*09b0*/  LDC.64 R2, c[0x0][0x390] ;  /* 0x0000e400ff027b82 */ /* 0x000e240000000a00 */
[----:B0-----:R-:W-:-:S05]  /*09c0*/  IMAD.WIDE R2, R0, 0x4, R2 ;  /* 0x0000000400027825 */ /* 0x001fca00078e0202 */
[----:B------:R-:W-:Y:S01]  /*09d0*/  STG.E desc[UR12][R2.64], R6 ;  /* 0x0000000602007986 */ /* 0x000fe2000c10190c */
[----:B------:R-:W-:Y:S05]  /*09e0*/  EXIT ;  /* 0x000000000000794d */ /* 0x000fea0003800000 */
.L_x_4:
[----:B------:R-:W-:-:S00]  /*09f0*/  BRA `(.L_x_4) ;  /* 0xfffffffc00fc7947 */ /* 0x000fc0000383ffff */
[----:B------:R-:W-:-:S00]  /*0a00*/  NOP ;  /* 0x0000000000007918 */ /* 0x000fc00000000000 */
[----:B------:R-:W-:-:S00]  /*0a10*/  NOP ;  /* 0x0000000000007918 */ /* 0x000fc00000000000 */
[----:B------:R-:W-:-:S00]  /*0a20*/  NOP ;  /* 0x0000000000007918 */ /* 0x000fc00000000000 */
[----:B------:R-:W-:-:S00]  /*0a30*/  NOP ;  /* 0x0000000000007918 */ /* 0x000fc00000000000 */
[----:B------:R-:W-:-:S00]  /*0a40*/  NOP ;  /* 0x0000000000007918 */ /* 0x000fc00000000000 */
[----:B------:R-:W-:-:S00]  /*0a50*/  NOP ;  /* 0x0000000000007918 */ /* 0x000fc00000000000 */
[----:B------:R-:W-:-:S00]  /*0a60*/  NOP ;  /* 0x0000000000007918 */ /* 0x000fc00000000000 */
[----:B------:R-:W-:-:S00]  /*0a70*/  NOP ;  /* 0x0000000000007918 */ /* 0x000fc00000000000 */
.L_x_5:


//--------------------- .nv.shared.reserved.0     --------------------------
	.section	.nv.shared.reserved.0,"aw",@nobits
	.weak		__nv_reservedSMEM_offset_0_alias
	.size		__nv_reservedSMEM_offset_0_alias, 0, 64
	.other		__nv_reservedSMEM_offset_0_alias,@"STO_CUDA_RESERVED_SHARED STV_DEFAULT"
__nv_reservedSMEM_offset_0_alias:
	.zero		0
	.zero		64


//--------------------- .nv.constant0._Z16matVecMul_kernelPKfS0_Pfii --------------------------
	.section	.nv.constant0._Z16matVecMul_kernelPKfS0_Pfii,"a",@progbits
	.sectionflags	@""
	.align	4
.nv.constant0._Z16matVecMul_kernelPKfS0_Pfii:
	.zero		928


//--------------------- SYMBOLS --------------------------

	.type		.nv.reservedSmem.offset0,@object
	.size		.nv.reservedSmem.offset0,0x4
